	.headerflags	@"EF_CUDA_TEXMODE_UNIFIED EF_CUDA_64BIT_ADDRESS EF_CUDA_ACCELERATORS EF_CUDA_SM90 EF_CUDA_VIRTUAL_SM(EF_CUDA_SM90)"
	.elftype	@"ET_EXEC"


//--------------------- .nv.info                  --------------------------
	.section	.nv.info,"",@"SHT_CUDA_INFO"
	.align	4


	//----- nvinfo : EIATTR_REGCOUNT
	.align		4
        /*0000*/ 	.byte	0x04, 0x2f
        /*0002*/ 	.short	(.L_1 - .L_0)
	.align		4
.L_0:
        /*0004*/ 	.word	index@(triton_poi_fused__to_copy_add_arange_clamp_mul_sub_78)
        /*0008*/ 	.word	0x0000000c


	//----- nvinfo : EIATTR_MIN_STACK_SIZE
	.align		4
.L_1:
        /*000c*/ 	.byte	0x04, 0x12
        /*000e*/ 	.short	(.L_3 - .L_2)
	.align		4
.L_2:
        /*0010*/ 	.word	index@(triton_poi_fused__to_copy_add_arange_clamp_mul_sub_78)
        /*0014*/ 	.word	0x00000000


	//----- nvinfo : EIATTR_FRAME_SIZE
	.align		4
.L_3:
        /*0018*/ 	.byte	0x04, 0x11
        /*001a*/ 	.short	(.L_5 - .L_4)
	.align		4
.L_4:
        /*001c*/ 	.word	index@(triton_poi_fused__to_copy_add_arange_clamp_mul_sub_78)
        /*0020*/ 	.word	0x00000000


	//----- nvinfo : EIATTR_MIN_STACK_SIZE
	.align		4
.L_5:
        /*0024*/ 	.byte	0x04, 0x12
        /*0026*/ 	.short	(.L_7 - .L_6)
	.align		4
.L_6:
        /*0028*/ 	.word	index@(triton_poi_fused__to_copy_add_arange_clamp_mul_sub_78)
        /*002c*/ 	.word	0x00000000
.L_7:


//--------------------- .nv.info.triton_poi_fused__to_copy_add_arange_clamp_mul_sub_78 --------------------------
	.section	.nv.info.triton_poi_fused__to_copy_add_arange_clamp_mul_sub_78,"",@"SHT_CUDA_INFO"
	.sectionflags	@""
	.align	4


	//----- nvinfo : EIATTR_CUDA_API_VERSION
	.align		4
        /*0000*/ 	.byte	0x04, 0x37
        /*0002*/ 	.short	(.L_9 - .L_8)
.L_8:
        /*0004*/ 	.word	0x0000007c


	//----- nvinfo : EIATTR_KPARAM_INFO
	.align		4
.L_9:
        /*0008*/ 	.byte	0x04, 0x17
        /*000a*/ 	.short	(.L_11 - .L_10)
.L_10:
        /*000c*/ 	.word	0x00000000
        /*0010*/ 	.short	0x0001
        /*0012*/ 	.short	0x0008
        /*0014*/ 	.byte	0x00, 0xf0, 0x11, 0x00


	//----- nvinfo : EIATTR_KPARAM_INFO
	.align		4
.L_11:
        /*0018*/ 	.byte	0x04, 0x17
        /*001a*/ 	.short	(.L_13 - .L_12)
.L_12:
        /*001c*/ 	.word	0x00000000
        /*0020*/ 	.short	0x0000
        /*0022*/ 	.short	0x0000
        /*0024*/ 	.byte	0x00, 0xf4, 0x21, 0x00


	//----- nvinfo : EIATTR_SPARSE_MMA_MASK
	.align		4
.L_13:
        /*0028*/ 	.byte	0x03, 0x50
        /*002a*/ 	.short	0x0000


	//----- nvinfo : EIATTR_MAXREG_COUNT
	.align		4
        /*002c*/ 	.byte	0x03, 0x1b
        /*002e*/ 	.short	0x00ff


	//----- nvinfo : EIATTR_EXIT_INSTR_OFFSETS
	.align		4
        /*0030*/ 	.byte	0x04, 0x1c
        /*0032*/ 	.short	(.L_15 - .L_14)


	//   ....[0]....
.L_14:
        /*0034*/ 	.word	0x00000190


	//   ....[1]....
        /*0038*/ 	.word	0x000001c0


	//----- nvinfo : EIATTR_REQNTID
	.align		4
.L_15:
        /*003c*/ 	.byte	0x04, 0x10
        /*003e*/ 	.short	(.L_17 - .L_16)
.L_16:
        /*0040*/ 	.word	0x00000020
        /*0044*/ 	.word	0x00000001
        /*0048*/ 	.word	0x00000001


	//----- nvinfo : EIATTR_CBANK_PARAM_SIZE
	.align		4
.L_17:
        /*004c*/ 	.byte	0x03, 0x19
        /*004e*/ 	.short	0x000c


	//----- nvinfo : EIATTR_PARAM_CBANK
	.align		4
        /*0050*/ 	.byte	0x04, 0x0a
        /*0052*/ 	.short	(.L_19 - .L_18)
	.align		4
.L_18:
        /*0054*/ 	.word	index@(.nv.constant0.triton_poi_fused__to_copy_add_arange_clamp_mul_sub_78)
        /*0058*/ 	.short	0x0210
        /*005a*/ 	.short	0x000c


	//----- nvinfo : EIATTR_SW_WAR
	.align		4
.L_19:
        /*005c*/ 	.byte	0x04, 0x36
        /*005e*/ 	.short	(.L_21 - .L_20)
.L_20:
        /*0060*/ 	.word	0x00000008
.L_21:


//--------------------- .nv.callgraph             --------------------------
	.section	.nv.callgraph,"",@"SHT_CUDA_CALLGRAPH"
	.align	4
	.sectionentsize	8
	.align		4
        /*0000*/ 	.word	0x00000000
	.align		4
        /*0004*/ 	.word	0xffffffff
	.align		4
        /*0008*/ 	.word	0x00000000
	.align		4
        /*000c*/ 	.word	0xfffffffe
	.align		4
        /*0010*/ 	.word	0x00000000
	.align		4
        /*0014*/ 	.word	0xfffffffd
	.align		4
        /*0018*/ 	.word	0x00000000
	.align		4
        /*001c*/ 	.word	0xfffffffc


//--------------------- .text.triton_poi_fused__to_copy_add_arange_clamp_mul_sub_78 --------------------------
	.section	.text.triton_poi_fused__to_copy_add_arange_clamp_mul_sub_78,"ax",@progbits
	.align	128
        .global         triton_poi_fused__to_copy_add_arange_clamp_mul_sub_78
        .type           triton_poi_fused__to_copy_add_arange_clamp_mul_sub_78,@function
        .size           triton_poi_fused__to_copy_add_arange_clamp_mul_sub_78,(.L_x_1 - triton_poi_fused__to_copy_add_arange_clamp_mul_sub_78)
        .other          triton_poi_fused__to_copy_add_arange_clamp_mul_sub_78,@"STO_CUDA_ENTRY STV_DEFAULT"
triton_poi_fused__to_copy_add_arange_clamp_mul_sub_78:
.text.triton_poi_fused__to_copy_add_arange_clamp_mul_sub_78:
[----:B------:R-:W0:Y:S02]  /*0000*/  LDC R1, c[0x0][0x28] ;  /* 0x00000a00ff017b82 */ /* 0x000e240000000800 */
[----:B------:R-:W1:Y:S01]  /*0010*/  S2R R0, SR_TID.X ;  /* 0x0000000000007919 */ /* 0x000e620000002100 */
[----:B------:R-:W-:Y:S01]  /*0020*/  HFMA2.MMA R3, -RZ, RZ, 1.375, 0 ;  /* 0x3d800000ff037435 */ /* 0x000fe200000001ff */
[----:B------:R-:W2:Y:S01]  /*0030*/  S2R R5, SR_CTAID.X ;  /* 0x0000000000057919 */ /* 0x000ea20000002500 */
[----:B-1----:R-:W-:-:S05]  /*0040*/  IMAD.SHL.U32 R0, R0, 0x2, RZ ;  /* 0x0000000200007824 */ /* 0x002fca00078e00ff */
[----:B------:R-:W-:-:S05]  /*0050*/  LOP3.LUT R0, R0, 0x3e, RZ, 0xc0, !PT ;  /* 0x0000003e00007812 */ /* 0x000fca00078ec0ff */
[----:B--2---:R-:W-:-:S05]  /*0060*/  IMAD R5, R5, 0x40, R0 ;  /* 0x0000004005057824 */ /* 0x004fca00078e0200 */
[----:B------:R-:W-:Y:S02]  /*0070*/  IADD3 R0, R5, 0x1, RZ ;  /* 0x0000000105007810 */ /* 0x000fe40007ffe0ff */
[----:B------:R-:W-:Y:S02]  /*0080*/  I2FP.F32.S32 R2, R5 ;  /* 0x0000000500027245 */ /* 0x000fe40000201400 */
[----:B------:R-:W-:Y:S02]  /*0090*/  I2FP.F32.S32 R0, R0 ;  /* 0x0000000000007245 */ /* 0x000fe40000201400 */
[----:B------:R-:W-:Y:S01]  /*00a0*/  ISETP.GE.AND P0, PT, R5, 0x40, PT ;  /* 0x000000400500780c */ /* 0x000fe20003f06270 */
[----:B------:R-:W-:Y:S02]  /*00b0*/  FADD R2, R2, 0.5 ;  /* 0x3f00000002027421 */ /* 0x000fe40000000000 */
[----:B------:R-:W-:Y:S02]  /*00c0*/  FADD R0, R0, 0.5 ;  /* 0x3f00000000007421 */ /* 0x000fe40000000000 */
[----:B------:R-:W-:-:S02]  /*00d0*/  FFMA R2, R2, R3, -0.5 ;  /* 0xbf00000002027423 */ /* 0x000fc40000000003 */
[----:B------:R-:W-:-:S03]  /*00e0*/  FFMA R0, R0, R3, -0.5 ;  /* 0xbf00000000007423 */ /* 0x000fc60000000003 */
[----:B------:R-:W-:Y:S02]  /*00f0*/  FMNMX R4, RZ, R2, !PT ;  /* 0x00000002ff047209 */ /* 0x000fe40007800000 */
[----:B------:R-:W1:Y:S01]  /*0100*/  LDC.64 R2, c[0x0][0x210] ;  /* 0x00008400ff027b82 */ /* 0x000e620000000a00 */
[----:B------:R-:W-:Y:S01]  /*0110*/  FMNMX R0, RZ, R0, !PT ;  /* 0x00000000ff007209 */ /* 0x000fe20007800000 */
[----:B------:R-:W2:Y:S08]  /*0120*/  F2I.TRUNC.NTZ R6, R4 ;  /* 0x0000000400067305 */ /* 0x000eb0000020f100 */
[----:B------:R-:W3:Y:S01]  /*0130*/  F2I.TRUNC.NTZ R7, R0 ;  /* 0x0000000000077305 */ /* 0x000ee2000020f100 */
[----:B--2---:R-:W-:-:S05]  /*0140*/  I2FP.F32.S32 R9, R6 ;  /* 0x0000000600097245 */ /* 0x004fca0000201400 */
[----:B------:R-:W-:Y:S01]  /*0150*/  FADD.SAT R6, R4, -R9 ;  /* 0x8000000904067221 */ /* 0x000fe20000002000 */
[----:B-1----:R-:W-:Y:S01]  /*0160*/  IMAD.WIDE R2, R5, 0x4, R2 ;  /* 0x0000000405027825 */ /* 0x002fe200078e0202 */
[----:B---3--:R-:W-:-:S05]  /*0170*/  I2FP.F32.S32 R7, R7 ;  /* 0x0000000700077245 */ /* 0x008fca0000201400 */
[----:B------:R-:W-:Y:S01]  /*0180*/  FADD.SAT R7, R0, -R7 ;  /* 0x8000000700077221 */ /* 0x000fe20000002000 */
[----:B------:R-:W-:Y:S06]  /*0190*/  @P0 EXIT ;  /* 0x000000000000094d */ /* 0x000fec0003800000 */
[----:B------:R-:W-:Y:S02]  /*01a0*/  ULDC.64 UR4, c[0x0][0x208] ;  /* 0x0000820000047ab9 */ /* 0x000fe40000000a00 */
[----:B------:R-:W-:Y:S01]  /*01b0*/  STG.E.64 desc[UR4][R2.64], R6 ;  /* 0x0000000602007986 */ /* 0x000fe2000c101b04 */
[----:B------:R-:W-:Y:S05]  /*01c0*/  EXIT ;  /* 0x000000000000794d */ /* 0x000fea0003800000 */
.L_x_0:
[----:B------:R-:W-:-:S00]  /*01d0*/  BRA `(.L_x_0) ;  /* 0xfffffffc00fc7947 */ /* 0x000fc0000383ffff */
[----:B------:R-:W-:-:S00]  /*01e0*/  NOP ;  /* 0x0000000000007918 */ /* 0x000fc00000000000 */
        /* <DEDUP_REMOVED lines=9> */
.L_x_1:


//--------------------- .nv.constant0.triton_poi_fused__to_copy_add_arange_clamp_mul_sub_78 --------------------------
	.section	.nv.constant0.triton_poi_fused__to_copy_add_arange_clamp_mul_sub_78,"a",@progbits
	.sectionflags	@""
	.align	4
.nv.constant0.triton_poi_fused__to_copy_add_arange_clamp_mul_sub_78:
	.zero		540
